	.headerflags	@"EF_CUDA_TEXMODE_UNIFIED EF_CUDA_64BIT_ADDRESS EF_CUDA_SM86 EF_CUDA_VIRTUAL_SM(EF_CUDA_SM86)"
	.elftype	@"ET_EXEC"


//--------------------- .nv.info                  --------------------------
	.section	.nv.info,"",@"SHT_CUDA_INFO"
	.align	4


	//----- nvinfo : EIATTR_REGCOUNT
	.align		4
        /*0000*/ 	.byte	0x04, 0x2f
        /*0002*/ 	.short	(.L_1 - .L_0)
	.align		4
.L_0:
        /*0004*/ 	.word	index@(triton_)
        /*0008*/ 	.word	0x00000028


	//----- nvinfo : EIATTR_MAX_STACK_SIZE
	.align		4
.L_1:
        /*000c*/ 	.byte	0x04, 0x23
        /*000e*/ 	.short	(.L_3 - .L_2)
	.align		4
.L_2:
        /*0010*/ 	.word	index@(triton_)
        /*0014*/ 	.word	0x00000000


	//----- nvinfo : EIATTR_MIN_STACK_SIZE
	.align		4
.L_3:
        /*0018*/ 	.byte	0x04, 0x12
        /*001a*/ 	.short	(.L_5 - .L_4)
	.align		4
.L_4:
        /*001c*/ 	.word	index@(triton_)
        /*0020*/ 	.word	0x00000000


	//----- nvinfo : EIATTR_FRAME_SIZE
	.align		4
.L_5:
        /*0024*/ 	.byte	0x04, 0x11
        /*0026*/ 	.short	(.L_7 - .L_6)
	.align		4
.L_6:
        /*0028*/ 	.word	index@(triton_)
        /*002c*/ 	.word	0x00000000
.L_7:


//--------------------- .nv.info.triton_          --------------------------
	.section	.nv.info.triton_,"",@"SHT_CUDA_INFO"
	.align	4


	//----- nvinfo : EIATTR_CUDA_API_VERSION
	.align		4
        /*0000*/ 	.byte	0x04, 0x37
        /*0002*/ 	.short	(.L_9 - .L_8)
.L_8:
        /*0004*/ 	.word	0x0000007b


	//----- nvinfo : EIATTR_SW2861232_WAR
	.align		4
.L_9:
        /*0008*/ 	.byte	0x01, 0x35
	.zero		2


	//----- nvinfo : EIATTR_PARAM_CBANK
	.align		4
        /*000c*/ 	.byte	0x04, 0x0a
        /*000e*/ 	.short	(.L_11 - .L_10)
	.align		4
.L_10:
        /*0010*/ 	.word	index@(.nv.constant0.triton_)
        /*0014*/ 	.short	0x0160
        /*0016*/ 	.short	0x0040


	//----- nvinfo : EIATTR_CBANK_PARAM_SIZE
	.align		4
.L_11:
        /*0018*/ 	.byte	0x03, 0x19
        /*001a*/ 	.short	0x0040


	//----- nvinfo : EIATTR_KPARAM_INFO
	.align		4
        /*001c*/ 	.byte	0x04, 0x17
        /*001e*/ 	.short	(.L_13 - .L_12)
.L_12:
        /*0020*/ 	.word	0x00000000
        /*0024*/ 	.short	0x0008
        /*0026*/ 	.short	0x003c
        /*0028*/ 	.byte	0x00, 0xf0, 0x11, 0x00


	//----- nvinfo : EIATTR_KPARAM_INFO
	.align		4
.L_13:
        /*002c*/ 	.byte	0x04, 0x17
        /*002e*/ 	.short	(.L_15 - .L_14)
.L_14:
        /*0030*/ 	.word	0x00000000
        /*0034*/ 	.short	0x0007
        /*0036*/ 	.short	0x0038
        /*0038*/ 	.byte	0x00, 0xf0, 0x11, 0x00


	//----- nvinfo : EIATTR_KPARAM_INFO
	.align		4
.L_15:
        /*003c*/ 	.byte	0x04, 0x17
        /*003e*/ 	.short	(.L_17 - .L_16)
.L_16:
        /*0040*/ 	.word	0x00000000
        /*0044*/ 	.short	0x0006
        /*0046*/ 	.short	0x0030
        /*0048*/ 	.byte	0x00, 0xf0, 0x21, 0x00


	//----- nvinfo : EIATTR_KPARAM_INFO
	.align		4
.L_17:
        /*004c*/ 	.byte	0x04, 0x17
        /*004e*/ 	.short	(.L_19 - .L_18)
.L_18:
        /*0050*/ 	.word	0x00000000
        /*0054*/ 	.short	0x0005
        /*0056*/ 	.short	0x0028
        /*0058*/ 	.byte	0x00, 0xf0, 0x21, 0x00


	//----- nvinfo : EIATTR_KPARAM_INFO
	.align		4
.L_19:
        /*005c*/ 	.byte	0x04, 0x17
        /*005e*/ 	.short	(.L_21 - .L_20)
.L_20:
        /*0060*/ 	.word	0x00000000
        /*0064*/ 	.short	0x0004
        /*0066*/ 	.short	0x0020
        /*0068*/ 	.byte	0x00, 0xf0, 0x21, 0x00


	//----- nvinfo : EIATTR_KPARAM_INFO
	.align		4
.L_21:
        /*006c*/ 	.byte	0x04, 0x17
        /*006e*/ 	.short	(.L_23 - .L_22)
.L_22:
        /*0070*/ 	.word	0x00000000
        /*0074*/ 	.short	0x0003
        /*0076*/ 	.short	0x0018
        /*0078*/ 	.byte	0x00, 0xf0, 0x21, 0x00


	//----- nvinfo : EIATTR_KPARAM_INFO
	.align		4
.L_23:
        /*007c*/ 	.byte	0x04, 0x17
        /*007e*/ 	.short	(.L_25 - .L_24)
.L_24:
        /*0080*/ 	.word	0x00000000
        /*0084*/ 	.short	0x0002
        /*0086*/ 	.short	0x0010
        /*0088*/ 	.byte	0x00, 0xf0, 0x21, 0x00


	//----- nvinfo : EIATTR_KPARAM_INFO
	.align		4
.L_25:
        /*008c*/ 	.byte	0x04, 0x17
        /*008e*/ 	.short	(.L_27 - .L_26)
.L_26:
        /*0090*/ 	.word	0x00000000
        /*0094*/ 	.short	0x0001
        /*0096*/ 	.short	0x0008
        /*0098*/ 	.byte	0x00, 0xf0, 0x21, 0x00


	//----- nvinfo : EIATTR_KPARAM_INFO
	.align		4
.L_27:
        /*009c*/ 	.byte	0x04, 0x17
        /*009e*/ 	.short	(.L_29 - .L_28)
.L_28:
        /*00a0*/ 	.word	0x00000000
        /*00a4*/ 	.short	0x0000
        /*00a6*/ 	.short	0x0000
        /*00a8*/ 	.byte	0x00, 0xf0, 0x21, 0x00


	//----- nvinfo : EIATTR_MAXREG_COUNT
	.align		4
.L_29:
        /*00ac*/ 	.byte	0x03, 0x1b
        /*00ae*/ 	.short	0x00ff


	//----- nvinfo : EIATTR_COOP_GROUP_MASK_REGIDS
	.align		4
        /*00b0*/ 	.byte	0x04, 0x29
        /*00b2*/ 	.short	(.L_31 - .L_30)


	//   ....[0]....
.L_30:
        /*00b4*/ 	.word	0xffffffff


	//   ....[1]....
        /*00b8*/ 	.word	0xffffffff


	//   ....[2]....
        /*00bc*/ 	.word	0xffffffff


	//   ....[3]....
        /*00c0*/ 	.word	0xffffffff


	//   ....[4]....
        /*00c4*/ 	.word	0xffffffff


	//   ....[5]....
        /*00c8*/ 	.word	0xffffffff


	//   ....[6]....
        /*00cc*/ 	.word	0xffffffff


	//   ....[7]....
        /*00d0*/ 	.word	0xffffffff


	//   ....[8]....
        /*00d4*/ 	.word	0xffffffff


	//   ....[9]....
        /*00d8*/ 	.word	0xffffffff


	//   ....[10]....
        /*00dc*/ 	.word	0xffffffff


	//----- nvinfo : EIATTR_COOP_GROUP_INSTR_OFFSETS
	.align		4
.L_31:
        /*00e0*/ 	.byte	0x04, 0x28
        /*00e2*/ 	.short	(.L_33 - .L_32)


	//   ....[0]....
.L_32:
        /*00e4*/ 	.word	0x00000a00


	//   ....[1]....
        /*00e8*/ 	.word	0x00000a10


	//   ....[2]....
        /*00ec*/ 	.word	0x00000a20


	//   ....[3]....
        /*00f0*/ 	.word	0x00000a30


	//   ....[4]....
        /*00f4*/ 	.word	0x00000a90


	//   ....[5]....
        /*00f8*/ 	.word	0x00000aa0


	//   ....[6]....
        /*00fc*/ 	.word	0x00000ab0


	//   ....[7]....
        /*0100*/ 	.word	0x00000ac0


	//   ....[8]....
        /*0104*/ 	.word	0x00000c10


	//   ....[9]....
        /*0108*/ 	.word	0x00000c30


	//   ....[10]....
        /*010c*/ 	.word	0x00000c60


	//----- nvinfo : EIATTR_EXIT_INSTR_OFFSETS
	.align		4
.L_33:
        /*0110*/ 	.byte	0x04, 0x1c
        /*0112*/ 	.short	(.L_35 - .L_34)


	//   ....[0]....
.L_34:
        /*0114*/ 	.word	0x00000e40


	//   ....[1]....
        /*0118*/ 	.word	0x00000e70


	//----- nvinfo : EIATTR_MAX_THREADS
	.align		4
.L_35:
        /*011c*/ 	.byte	0x04, 0x05
        /*011e*/ 	.short	(.L_37 - .L_36)
.L_36:
        /*0120*/ 	.word	0x00000100
        /*0124*/ 	.word	0x00000001
        /*0128*/ 	.word	0x00000001
.L_37:


//--------------------- .nv.rel.action            --------------------------
	.section	.nv.rel.action,"",@"SHT_CUDA_RELOCINFO"
	.align	8
	.sectionentsize	8
        /*0000*/ 	.byte	0x73, 0x00, 0x00, 0x00, 0x00, 0x00, 0x00, 0x00, 0x00, 0x00, 0x00, 0x11, 0x25, 0x00, 0x05, 0x36


//--------------------- .nv.constant0.triton_     --------------------------
	.section	.nv.constant0.triton_,"a",@progbits
	.align	4
.nv.constant0.triton_:
	.zero		416


//--------------------- .text.triton_             --------------------------
	.section	.text.triton_,"ax",@progbits
	.sectionflags	@"SHF_BARRIERS=1"
	.sectioninfo	@"SHI_REGISTERS=40"
	.align	128
        .global         triton_
        .type           triton_,@function
        .size           triton_,(.L_x_1 - triton_)
        .other          triton_,@"STO_CUDA_ENTRY STV_DEFAULT"
triton_:
.text.triton_:
[----:B------:R-:W-:-:S02]  /*0000*/  IMAD.MOV.U32 R1, RZ, RZ, c[0x0][0x28] ;  /* 0x00000a00ff017624 */ /* 0x000fc400078e00ff */
[----:B------:R-:W0:Y:S01]  /*0010*/  S2R R31, SR_CTAID.X ;  /* 0x00000000001f7919 */ /* 0x000e220000002500 */
[----:B------:R-:W-:Y:S01]  /*0020*/  IMAD.MOV.U32 R26, RZ, RZ, 0x4 ;  /* 0x00000004ff1a7424 */ /* 0x000fe200078e00ff */
[----:B------:R-:W-:Y:S01]  /*0030*/  ULDC.64 UR4, c[0x0][0x118] ;  /* 0x0000460000047ab9 */ /* 0x000fe20000000a00 */
[----:B------:R-:W-:Y:S01]  /*0040*/  IMAD.MOV.U32 R30, RZ, RZ, RZ ;  /* 0x000000ffff1e7224 */ /* 0x000fe200078e00ff */
[----:B------:R-:W1:Y:S01]  /*0050*/  S2R R2, SR_TID.X ;  /* 0x0000000000027919 */ /* 0x000e620000002100 */
[----:B0-----:R-:W-:Y:S02]  /*0060*/  IMAD.SHL.U32 R31, R31, 0x20, RZ ;  /* 0x000000201f1f7824 */ /* 0x001fe400078e00ff */
[----:B-1----:R-:W-:-:S05]  /*0070*/  IMAD.SHL.U32 R0, R2, 0x4, RZ ;  /* 0x0000000402007824 */ /* 0x002fca00078e00ff */
[----:B------:R-:W-:Y:S02]  /*0080*/  LOP3.LUT R5, R31, 0x1c, R0, 0xf8, !PT ;  /* 0x0000001c1f057812 */ /* 0x000fe400078ef800 */
[----:B------:R-:W-:Y:S02]  /*0090*/  SHF.R.U32.HI R0, RZ, 0x3, R2 ;  /* 0x00000003ff007819 */ /* 0x000fe40000011602 */
[C---:B------:R-:W-:Y:S01]  /*00a0*/  ISETP.GE.AND P2, PT, R5.reuse, c[0x0][0x198], PT ;  /* 0x0000660005007a0c */ /* 0x040fe20003f46270 */
[----:B------:R-:W-:-:S05]  /*00b0*/  IMAD.HI R34, R5, 0x2e8ba2e9, RZ ;  /* 0x2e8ba2e905227827 */ /* 0x000fca00078e02ff */
[----:B------:R-:W-:-:S04]  /*00c0*/  SHF.R.U32.HI R7, RZ, 0x1f, R34 ;  /* 0x0000001fff077819 */ /* 0x000fc80000011622 */
[----:B------:R-:W-:Y:S02]  /*00d0*/  LEA.HI.SX32 R34, R34, R7, 0x1b ;  /* 0x0000000722227211 */ /* 0x000fe400078fdaff */
[----:B------:R-:W-:-:S03]  /*00e0*/  SGXT.U32 R0, R0, 0x5 ;  /* 0x000000050000781a */ /* 0x000fc60000000000 */
[----:B------:R-:W-:Y:S01]  /*00f0*/  IMAD R21, R34, -0xb0, R5 ;  /* 0xffffff5022157824 */ /* 0x000fe200078e0205 */
[----:B------:R-:W-:Y:S01]  /*0100*/  LOP3.LUT R4, R0, 0x20, RZ, 0xfc, !PT ;  /* 0x0000002000047812 */ /* 0x000fe200078efcff */
[----:B------:R-:W-:-:S04]  /*0110*/  IMAD.WIDE R36, R34, R26, c[0x0][0x168] ;  /* 0x00005a0022247625 */ /* 0x000fc800078e021a */
[----:B------:R-:W-:Y:S01]  /*0120*/  IMAD R29, R34, 0x2260, R21 ;  /* 0x00002260221d7824 */ /* 0x000fe200078e0215 */
[----:B------:R-:W-:Y:S01]  /*0130*/  ISETP.LT.U32.AND P1, PT, R4, 0x32, !P2 ;  /* 0x000000320400780c */ /* 0x000fe20005721070 */
[----:B------:R-:W-:Y:S01]  /*0140*/  CS2R R16, SRZ ;  /* 0x0000000000107805 */ /* 0x000fe2000001ff00 */
[----:B------:R-:W-:Y:S01]  /*0150*/  CS2R R18, SRZ ;  /* 0x0000000000127805 */ /* 0x000fe2000001ff00 */
[----:B------:R-:W-:Y:S01]  /*0160*/  IMAD R29, R0, 0xb0, R29 ;  /* 0x000000b0001d7824 */ /* 0x000fe200078e021d */
[----:B------:R-:W-:Y:S01]  /*0170*/  CS2R R12, SRZ ;  /* 0x00000000000c7805 */ /* 0x000fe2000001ff00 */
[----:B------:R-:W-:Y:S01]  /*0180*/  CS2R R14, SRZ ;  /* 0x00000000000e7805 */ /* 0x000fe2000001ff00 */
[----:B------:R-:W-:Y:S01]  /*0190*/  IMAD.MOV.U32 R35, RZ, RZ, 0x8 ;  /* 0x00000008ff237424 */ /* 0x000fe200078e00ff */
[----:B------:R-:W-:Y:S01]  /*01a0*/  CS2R R6, SRZ ;  /* 0x0000000000067805 */ /* 0x000fe2000001ff00 */
[----:B------:R-:W-:Y:S01]  /*01b0*/  IADD3 R25, R29, 0x1600, RZ ;  /* 0x000016001d197810 */ /* 0x000fe20007ffe0ff */
[-C--:B------:R-:W-:Y:S01]  /*01c0*/  IMAD.WIDE R20, R21, R26.reuse, c[0x0][0x178] ;  /* 0x00005e0015147625 */ /* 0x080fe200078e021a */
[----:B------:R-:W-:Y:S01]  /*01d0*/  CS2R R32, SRZ ;  /* 0x0000000000207805 */ /* 0x000fe2000001ff00 */
[----:B------:R-:W-:Y:S01]  /*01e0*/  CS2R R8, SRZ ;  /* 0x0000000000087805 */ /* 0x000fe2000001ff00 */
[----:B------:R-:W-:Y:S01]  /*01f0*/  CS2R R10, SRZ ;  /* 0x00000000000a7805 */ /* 0x000fe2000001ff00 */
[----:B------:R-:W-:Y:S01]  /*0200*/  IMAD.WIDE R22, R29, R26, c[0x0][0x170] ;  /* 0x00005c001d167625 */ /* 0x000fe200078e021a */
[----:B------:R-:W2:Y:S01]  /*0210*/  @!P2 LDG.E.EL R30, [R36.64] ;  /* 0x00000004241ea981 */ /* 0x000ea2000c2e1900 */
[----:B------:R-:W-:-:S02]  /*0220*/  CS2R R4, SRZ ;  /* 0x0000000000047805 */ /* 0x000fc4000001ff00 */
[----:B------:R-:W-:Y:S01]  /*0230*/  IMAD.WIDE R26, R25, R26, c[0x0][0x170] ;  /* 0x00005c00191a7625 */ /* 0x000fe200078e021a */
[----:B------:R0:W3:Y:S03]  /*0240*/  @!P2 LDG.E.128 R16, [R22.64] ;  /* 0x000000041610a981 */ /* 0x0000e6000c1e1d00 */
[----:B------:R-:W-:Y:S01]  /*0250*/  IMAD.MOV.U32 R0, RZ, RZ, 0x4 ;  /* 0x00000004ff007424 */ /* 0x000fe200078e00ff */
[----:B------:R1:W4:Y:S01]  /*0260*/  @P1 LDG.E.128 R12, [R26.64] ;  /* 0x000000041a0c1981 */ /* 0x000322000c1e1d00 */
[----:B------:R-:W-:-:S03]  /*0270*/  IMAD.WIDE R34, R34, R35, c[0x0][0x160] ;  /* 0x0000580022227625 */ /* 0x000fc600078e0223 */
[----:B------:R5:W2:Y:S01]  /*0280*/  @!P2 LDG.E.EL.128 R4, [R20.64] ;  /* 0x000000041404a981 */ /* 0x000aa2000c2e1d00 */
[----:B------:R-:W-:Y:S01]  /*0290*/  IMAD.WIDE R28, R29, R0, c[0x0][0x180] ;  /* 0x000060001d1c7625 */ /* 0x000fe200078e0200 */
[----:B0-----:R-:W-:Y:S02]  /*02a0*/  CS2R R22, SRZ ;  /* 0x0000000000167805 */ /* 0x001fe4000001ff00 */
[----:B------:R0:W2:Y:S04]  /*02b0*/  @!P2 LDG.E.EL.64 R32, [R34.64] ;  /* 0x000000042220a981 */ /* 0x0000a8000c2e1b00 */
[----:B------:R0:W2:Y:S01]  /*02c0*/  @!P2 LDG.E.128 R8, [R28.64] ;  /* 0x000000041c08a981 */ /* 0x0000a2000c1e1d00 */
[----:B-----5:R-:W-:-:S03]  /*02d0*/  CS2R R20, SRZ ;  /* 0x0000000000147805 */ /* 0x020fc6000001ff00 */
[----:B------:R5:W2:Y:S04]  /*02e0*/  @!P2 LDG.E.EL.64 R22, [R34.64] ;  /* 0x000000042216a981 */ /* 0x000aa8000c2e1b00 */
[----:B------:R5:W2:Y:S01]  /*02f0*/  @!P2 LDG.E.EL.64 R20, [R34.64] ;  /* 0x000000042214a981 */ /* 0x000aa2000c2e1b00 */
[----:B0-----:R-:W-:-:S06]  /*0300*/  CS2R R28, SRZ ;  /* 0x00000000001c7805 */ /* 0x001fcc000001ff00 */
[----:B------:R5:W2:Y:S02]  /*0310*/  @!P2 LDG.E.EL.64 R28, [R34.64] ;  /* 0x00000004221ca981 */ /* 0x000aa4000c2e1b00 */
[----:B-----5:R-:W-:-:S04]  /*0320*/  IMAD.WIDE R34, R25, R0, c[0x0][0x180] ;  /* 0x0000600019227625 */ /* 0x020fc800078e0200 */
[----:B------:R-:W-:-:S06]  /*0330*/  IMAD.MOV.U32 R24, RZ, RZ, RZ ;  /* 0x000000ffff187224 */ /* 0x000fcc00078e00ff */
[----:B------:R0:W5:Y:S01]  /*0340*/  @!P2 LDG.E.EL R24, [R36.64] ;  /* 0x000000042418a981 */ /* 0x000162000c2e1900 */
[----:B-1----:R-:W-:-:S06]  /*0350*/  CS2R R26, SRZ ;  /* 0x00000000001a7805 */ /* 0x002fcc000001ff00 */
[----:B------:R0:W5:Y:S04]  /*0360*/  @!P2 LDG.E.EL R26, [R36.64] ;  /* 0x00000004241aa981 */ /* 0x000168000c2e1900 */
[----:B------:R0:W5:Y:S01]  /*0370*/  @!P2 LDG.E.EL R27, [R36.64] ;  /* 0x00000004241ba981 */ /* 0x000162000c2e1900 */
[----:B---3--:R-:W-:Y:S02]  /*0380*/  SEL R16, R16, RZ, !P2 ;  /* 0x000000ff10107207 */ /* 0x008fe40005000000 */
[----:B----4-:R-:W-:Y:S02]  /*0390*/  SEL R12, R12, RZ, P1 ;  /* 0x000000ff0c0c7207 */ /* 0x010fe40000800000 */
[----:B--2---:R-:W-:Y:S01]  /*03a0*/  LOP3.LUT P4, RZ, R30, 0x7fffffff, RZ, 0xc0, !PT ;  /* 0x7fffffff1eff7812 */ /* 0x004fe2000788c0ff */
[----:B------:R-:W-:-:S02]  /*03b0*/  FADD R16, R16, R4 ;  /* 0x0000000410107221 */ /* 0x000fc40000000000 */
[----:B------:R-:W-:Y:S01]  /*03c0*/  FADD R12, R12, R4 ;  /* 0x000000040c0c7221 */ /* 0x000fe20000000000 */
[----:B------:R-:W-:Y:S02]  /*03d0*/  SEL R4, R17, RZ, !P2 ;  /* 0x000000ff11047207 */ /* 0x000fe40005000000 */
[----:B------:R-:W-:Y:S01]  /*03e0*/  SEL R30, R13, RZ, P1 ;  /* 0x000000ff0d1e7207 */ /* 0x000fe20000800000 */
[----:B------:R-:W1:Y:S01]  /*03f0*/  DSETP.NAN.AND P0, PT, R32, R32, PT ;  /* 0x000000202000722a */ /* 0x000e620003f08000 */
[----:B------:R-:W-:-:S03]  /*0400*/  SEL R13, R8, RZ, !P2 ;  /* 0x000000ff080d7207 */ /* 0x000fc60005000000 */
[----:B------:R-:W2:Y:S01]  /*0410*/  DSETP.GEU.AND P3, PT, R32, 50, PT ;  /* 0x404900002000742a */ /* 0x000ea20003f6e000 */
[--C-:B------:R-:W-:Y:S01]  /*0420*/  FADD R8, R4, R5.reuse ;  /* 0x0000000504087221 */ /* 0x100fe20000000000 */
[----:B------:R-:W-:Y:S01]  /*0430*/  FADD R30, R30, R5 ;  /* 0x000000051e1e7221 */ /* 0x000fe20000000000 */
[C---:B-1----:R-:W-:Y:S02]  /*0440*/  FSEL R5, R32.reuse, RZ, P0 ;  /* 0x000000ff20057208 */ /* 0x042fe40000000000 */
[C---:B------:R-:W-:Y:S01]  /*0450*/  FSEL R17, R33.reuse, 3.140625, P0 ;  /* 0x4049000021117808 */ /* 0x040fe20000000000 */
[C---:B------:R-:W1:Y:S01]  /*0460*/  DSETP.NAN.AND P0, PT, R22.reuse, R22, PT ;  /* 0x000000161600722a */ /* 0x040e620003f08000 */
[----:B--2---:R-:W-:Y:S02]  /*0470*/  FSEL R4, R32, R5, !P3 ;  /* 0x0000000520047208 */ /* 0x004fe40005800000 */
[----:B------:R-:W-:Y:S01]  /*0480*/  FSEL R5, R33, R17, !P3 ;  /* 0x0000001121057208 */ /* 0x000fe20005800000 */
[----:B------:R-:W2:Y:S01]  /*0490*/  DSETP.GEU.AND P3, PT, R22, 50, PT ;  /* 0x404900001600742a */ /* 0x000ea20003f6e000 */
[----:B------:R-:W-:-:S02]  /*04a0*/  SEL R33, R9, RZ, !P2 ;  /* 0x000000ff09217207 */ /* 0x000fc40005000000 */
[C---:B-1----:R-:W-:Y:S02]  /*04b0*/  FSEL R9, R22.reuse, RZ, P0 ;  /* 0x000000ff16097208 */ /* 0x042fe40000000000 */
[----:B------:R-:W-:Y:S01]  /*04c0*/  FSEL R17, R23, 3.140625, P0 ;  /* 0x4049000017117808 */ /* 0x000fe20000000000 */
[C---:B------:R-:W1:Y:S01]  /*04d0*/  DSETP.NAN.AND P0, PT, R20.reuse, R20, PT ;  /* 0x000000141400722a */ /* 0x040e620003f08000 */
[----:B------:R-:W-:Y:S01]  /*04e0*/  LOP3.LUT R32, R31, 0x1f, R2, 0xf8, !PT ;  /* 0x0000001f1f207812 */ /* 0x000fe200078ef802 */
[----:B------:R-:W-:Y:S01]  /*04f0*/  FADD R31, R33, R8 ;  /* 0x00000008211f7221 */ /* 0x000fe20000000000 */
[----:B--2---:R-:W-:Y:S02]  /*0500*/  FSEL R8, R22, R9, !P3 ;  /* 0x0000000916087208 */ /* 0x004fe40005800000 */
[----:B------:R-:W-:Y:S01]  /*0510*/  FSEL R9, R23, R17, !P3 ;  /* 0x0000001117097208 */ /* 0x000fe20005800000 */
[----:B------:R-:W2:Y:S01]  /*0520*/  DSETP.GEU.AND P3, PT, R20, 50, PT ;  /* 0x404900001400742a */ /* 0x000ea20003f6e000 */
[----:B-1----:R-:W-:-:S02]  /*0530*/  FSEL R17, R20, RZ, P0 ;  /* 0x000000ff14117208 */ /* 0x002fc40000000000 */
[----:B------:R-:W-:Y:S01]  /*0540*/  FSEL R23, R21, 3.140625, P0 ;  /* 0x4049000015177808 */ /* 0x000fe20000000000 */
[C---:B------:R-:W1:Y:S01]  /*0550*/  DSETP.NAN.AND P0, PT, R28.reuse, R28, PT ;  /* 0x0000001c1c00722a */ /* 0x040e620003f08000 */
[----:B------:R-:W-:Y:S01]  /*0560*/  FADD R13, R13, R16 ;  /* 0x000000100d0d7221 */ /* 0x000fe20000000000 */
[----:B------:R-:W-:Y:S01]  /*0570*/  IMAD.HI R33, R32, 0x2e8ba2e9, RZ ;  /* 0x2e8ba2e920217827 */ /* 0x000fe200078e02ff */
[----:B--2---:R-:W-:Y:S02]  /*0580*/  FSEL R16, R20, R17, !P3 ;  /* 0x0000001114107208 */ /* 0x004fe40005800000 */
[----:B------:R-:W-:Y:S01]  /*0590*/  FSEL R17, R21, R23, !P3 ;  /* 0x0000001715117208 */ /* 0x000fe20005800000 */
[----:B------:R-:W2:Y:S01]  /*05a0*/  DSETP.GEU.AND P3, PT, R28, 50, PT ;  /* 0x404900001c00742a */ /* 0x000ea20003f6e000 */
[----:B------:R-:W-:Y:S02]  /*05b0*/  SHF.R.U32.HI R20, RZ, 0x1f, R33 ;  /* 0x0000001fff147819 */ /* 0x000fe40000011621 */
[----:B-1----:R-:W-:-:S02]  /*05c0*/  FSEL R21, R28, RZ, P0 ;  /* 0x000000ff1c157208 */ /* 0x002fc40000000000 */
[----:B------:R-:W-:Y:S02]  /*05d0*/  FSEL R23, R29, 3.140625, P0 ;  /* 0x404900001d177808 */ /* 0x000fe40000000000 */
[----:B------:R-:W-:Y:S02]  /*05e0*/  LEA.HI.SX32 R33, R33, R20, 0x1b ;  /* 0x0000001421217211 */ /* 0x000fe400078fdaff */
[----:B--2---:R-:W-:Y:S02]  /*05f0*/  FSEL R28, R28, R21, !P3 ;  /* 0x000000151c1c7208 */ /* 0x004fe40005800000 */
[----:B------:R-:W-:Y:S01]  /*0600*/  FSEL R29, R29, R23, !P3 ;  /* 0x000000171d1d7208 */ /* 0x000fe20005800000 */
[----:B------:R-:W-:Y:S01]  /*0610*/  CS2R R20, SRZ ;  /* 0x0000000000147805 */ /* 0x000fe2000001ff00 */
[----:B------:R-:W-:-:S06]  /*0620*/  CS2R R22, SRZ ;  /* 0x0000000000167805 */ /* 0x000fcc000001ff00 */
[----:B------:R1:W2:Y:S01]  /*0630*/  @P1 LDG.E.128 R20, [R34.64] ;  /* 0x0000000422141981 */ /* 0x0002a2000c1e1d00 */
[----:B------:R-:W-:Y:S01]  /*0640*/  ISETP.GE.AND P0, PT, R32, c[0x0][0x198], PT ;  /* 0x0000660020007a0c */ /* 0x000fe20003f06270 */
[----:B------:R-:W-:Y:S02]  /*0650*/  IMAD.MOV.U32 R25, RZ, RZ, RZ ;  /* 0x000000ffff197224 */ /* 0x000fe400078e00ff */
[----:B0-----:R-:W-:Y:S01]  /*0660*/  IMAD.WIDE R36, R33, R0, c[0x0][0x188] ;  /* 0x0000620021247625 */ /* 0x001fe200078e0200 */
[----:B------:R-:W-:-:S09]  /*0670*/  SHF.R.U32.HI R0, RZ, 0x3, R2 ;  /* 0x00000003ff007819 */ /* 0x000fd20000011602 */
[----:B------:R0:W3:Y:S02]  /*0680*/  @!P0 LDG.E.EL R25, [R36.64] ;  /* 0x0000000424198981 */ /* 0x0000e4000c2e1900 */
[----:B0-----:R-:W-:-:S04]  /*0690*/  SGXT.U32 R36, R0, 0x5 ;  /* 0x000000050024781a */ /* 0x001fc80000000000 */
[----:B-1----:R-:W-:-:S06]  /*06a0*/  LOP3.LUT R34, R36, 0x20, RZ, 0xfc, !PT ;  /* 0x0000002024227812 */ /* 0x002fcc00078efcff */
[----:B------:R-:W0:Y:S02]  /*06b0*/  I2F.F64.U32 R34, R34 ;  /* 0x0000002200227312 */ /* 0x000e240000201800 */
[----:B0-----:R-:W0:Y:S01]  /*06c0*/  DSETP.GT.AND P5, PT, R4, R34, PT ;  /* 0x000000220400722a */ /* 0x001e220003fa4000 */
[----:B------:R-:W-:Y:S02]  /*06d0*/  SEL R11, R11, RZ, !P2 ;  /* 0x000000ff0b0b7207 */ /* 0x000fe40005000000 */
[----:B--2---:R-:W-:Y:S02]  /*06e0*/  SEL R20, R20, RZ, P1 ;  /* 0x000000ff14147207 */ /* 0x004fe40000800000 */
[----:B------:R-:W-:-:S03]  /*06f0*/  SEL R0, R21, RZ, P1 ;  /* 0x000000ff15007207 */ /* 0x000fc60000800000 */
[----:B------:R-:W-:Y:S02]  /*0700*/  FADD R12, R20, R12 ;  /* 0x0000000c140c7221 */ /* 0x000fe40000000000 */
[----:B------:R-:W1:Y:S02]  /*0710*/  I2F.F64.U32 R20, R36 ;  /* 0x0000002400147312 */ /* 0x000e640000201800 */
[----:B-1----:R1:W2:-:S04]  /*0720*/  DSETP.GT.AND P3, PT, R4, R20, PT ;  /* 0x000000140400722a */ /* 0x0022880003f64000 */
[--C-:B------:R-:W4:Y:S01]  /*0730*/  DSETP.GT.AND P6, PT, R8, R20.reuse, PT ;  /* 0x000000140800722a */ /* 0x100f220003fc4000 */
[----:B0-----:R-:W-:Y:S02]  /*0740*/  @!P5 FSEL R12, R12, RZ, !P4 ;  /* 0x000000ff0c0cd208 */ /* 0x001fe40006000000 */
[----:B-1----:R-:W-:Y:S01]  /*0750*/  SEL R5, R18, RZ, !P2 ;  /* 0x000000ff12057207 */ /* 0x002fe20005000000 */
[----:B------:R-:W-:-:S06]  /*0760*/  DSETP.GT.AND P5, PT, R16, R20, PT ;  /* 0x000000141000722a */ /* 0x000fcc0003fa4000 */
[----:B--2---:R-:W-:Y:S01]  /*0770*/  @!P3 FSEL R13, R13, RZ, !P4 ;  /* 0x000000ff0d0db208 */ /* 0x004fe20006000000 */
[----:B------:R0:W1:Y:S01]  /*0780*/  DSETP.GT.AND P4, PT, R8, R34, PT ;  /* 0x000000220800722a */ /* 0x0000620003f84000 */
[----:B-----5:R-:W-:Y:S02]  /*0790*/  LOP3.LUT P3, RZ, R24, 0x7fffffff, RZ, 0xc0, !PT ;  /* 0x7fffffff18ff7812 */ /* 0x020fe4000786c0ff */
[----:B------:R-:W-:Y:S02]  /*07a0*/  SEL R4, R19, RZ, !P2 ;  /* 0x000000ff13047207 */ /* 0x000fe40005000000 */
[----:B----4-:R-:W-:Y:S01]  /*07b0*/  @!P6 FSEL R31, R31, RZ, !P3 ;  /* 0x000000ff1f1fe208 */ /* 0x010fe20005800000 */
[----:B------:R-:W2:Y:S01]  /*07c0*/  DSETP.GT.AND P6, PT, R28, R20, PT ;  /* 0x000000141c00722a */ /* 0x000ea20003fc4000 */
[----:B------:R-:W-:Y:S01]  /*07d0*/  FADD R30, R0, R30 ;  /* 0x0000001e001e7221 */ /* 0x000fe20000000000 */
[----:B0-----:R-:W-:Y:S01]  /*07e0*/  SEL R9, R10, RZ, !P2 ;  /* 0x000000ff0a097207 */ /* 0x001fe20005000000 */
[----:B------:R-:W-:Y:S01]  /*07f0*/  FADD R0, R5, R6 ;  /* 0x0000000605007221 */ /* 0x000fe20000000000 */
[----:B------:R-:W-:-:S03]  /*0800*/  FADD R4, R4, R7 ;  /* 0x0000000704047221 */ /* 0x000fc60000000000 */
[----:B------:R-:W-:Y:S01]  /*0810*/  FADD R0, R9, R0 ;  /* 0x0000000009007221 */ /* 0x000fe20000000000 */
[----:B-1----:R-:W-:Y:S01]  /*0820*/  @!P4 FSEL R30, R30, RZ, !P3 ;  /* 0x000000ff1e1ec208 */ /* 0x002fe20005800000 */
[----:B------:R-:W-:Y:S01]  /*0830*/  FADD R4, R11, R4 ;  /* 0x000000040b047221 */ /* 0x000fe20000000000 */
[----:B------:R-:W-:Y:S02]  /*0840*/  LOP3.LUT P4, RZ, R26, 0x7fffffff, RZ, 0xc0, !PT ;  /* 0x7fffffff1aff7812 */ /* 0x000fe4000788c0ff */
[----:B------:R-:W-:Y:S02]  /*0850*/  LOP3.LUT P3, RZ, R27, 0x7fffffff, RZ, 0xc0, !PT ;  /* 0x7fffffff1bff7812 */ /* 0x000fe4000786c0ff */
[----:B------:R-:W-:Y:S02]  /*0860*/  SEL R5, R14, RZ, P1 ;  /* 0x000000ff0e057207 */ /* 0x000fe40000800000 */
[----:B------:R-:W-:Y:S01]  /*0870*/  @!P5 FSEL R0, R0, RZ, !P4 ;  /* 0x000000ff0000d208 */ /* 0x000fe20006000000 */
[----:B------:R-:W0:Y:S01]  /*0880*/  DSETP.GT.AND P5, PT, R16, R34, PT ;  /* 0x000000221000722a */ /* 0x000e220003fa4000 */
[----:B--2---:R-:W-:-:S02]  /*0890*/  @!P6 FSEL R4, R4, RZ, !P3 ;  /* 0x000000ff0404e208 */ /* 0x004fc40005800000 */
[----:B------:R-:W-:Y:S01]  /*08a0*/  SEL R8, R15, RZ, P1 ;  /* 0x000000ff0f087207 */ /* 0x000fe20000800000 */
[----:B------:R-:W1:Y:S01]  /*08b0*/  DSETP.GT.AND P6, PT, R28, R34, PT ;  /* 0x000000221c00722a */ /* 0x000e620003fc4000 */
[----:B------:R-:W-:Y:S01]  /*08c0*/  FADD R6, R5, R6 ;  /* 0x0000000605067221 */ /* 0x000fe20000000000 */
[----:B------:R-:W-:Y:S02]  /*08d0*/  SEL R5, R22, RZ, P1 ;  /* 0x000000ff16057207 */ /* 0x000fe40000800000 */
[----:B------:R-:W-:Y:S01]  /*08e0*/  SEL R10, R23, RZ, P1 ;  /* 0x000000ff170a7207 */ /* 0x000fe20000800000 */
[----:B------:R-:W-:Y:S02]  /*08f0*/  FADD R7, R8, R7 ;  /* 0x0000000708077221 */ /* 0x000fe40000000000 */
[----:B------:R-:W-:Y:S02]  /*0900*/  FADD R6, R5, R6 ;  /* 0x0000000605067221 */ /* 0x000fe40000000000 */
[----:B------:R-:W-:-:S03]  /*0910*/  FADD R7, R10, R7 ;  /* 0x000000070a077221 */ /* 0x000fc60000000000 */
[----:B0-----:R-:W-:Y:S02]  /*0920*/  @!P5 FSEL R6, R6, RZ, !P4 ;  /* 0x000000ff0606d208 */ /* 0x001fe40006000000 */
[----:B-1----:R-:W-:Y:S02]  /*0930*/  @!P6 FSEL R7, R7, RZ, !P3 ;  /* 0x000000ff0707e208 */ /* 0x002fe40005800000 */
[----:B------:R-:W-:Y:S02]  /*0940*/  FSEL R13, R13, RZ, !P2 ;  /* 0x000000ff0d0d7208 */ /* 0x000fe40005000000 */
[----:B------:R-:W-:Y:S02]  /*0950*/  FSEL R31, R31, RZ, !P2 ;  /* 0x000000ff1f1f7208 */ /* 0x000fe40005000000 */
[----:B------:R-:W-:Y:S02]  /*0960*/  FSEL R0, R0, RZ, !P2 ;  /* 0x000000ff00007208 */ /* 0x000fe40005000000 */
[----:B------:R-:W-:-:S02]  /*0970*/  FSEL R12, R12, RZ, P1 ;  /* 0x000000ff0c0c7208 */ /* 0x000fc40000800000 */
[----:B------:R-:W-:Y:S02]  /*0980*/  FSEL R30, R30, RZ, P1 ;  /* 0x000000ff1e1e7208 */ /* 0x000fe40000800000 */
[----:B------:R-:W-:Y:S02]  /*0990*/  FSEL R4, R4, RZ, !P2 ;  /* 0x000000ff04047208 */ /* 0x000fe40005000000 */
[----:B------:R-:W-:Y:S02]  /*09a0*/  FSEL R5, R6, RZ, P1 ;  /* 0x000000ff06057208 */ /* 0x000fe40000800000 */
[----:B------:R-:W-:Y:S01]  /*09b0*/  FSEL R7, R7, RZ, P1 ;  /* 0x000000ff07077208 */ /* 0x000fe20000800000 */
[----:B------:R-:W-:Y:S01]  /*09c0*/  FADD R12, R13, R12 ;  /* 0x0000000c0d0c7221 */ /* 0x000fe20000000000 */
[----:B------:R-:W-:Y:S01]  /*09d0*/  FADD R30, R31, R30 ;  /* 0x0000001e1f1e7221 */ /* 0x000fe20000000000 */
[----:B------:R-:W-:Y:S02]  /*09e0*/  FADD R0, R0, R5 ;  /* 0x0000000500007221 */ /* 0x000fe40000000000 */
[----:B------:R-:W-:Y:S01]  /*09f0*/  FADD R7, R4, R7 ;  /* 0x0000000704077221 */ /* 0x000fe20000000000 */
[----:B------:R-:W0:Y:S04]  /*0a00*/  SHFL.BFLY PT, R5, R12, 0x10, 0x1f ;  /* 0x0e001f000c057f89 */ /* 0x000e2800000e0000 */
[----:B------:R-:W1:Y:S04]  /*0a10*/  SHFL.BFLY PT, R9, R30, 0x10, 0x1f ;  /* 0x0e001f001e097f89 */ /* 0x000e6800000e0000 */
[----:B------:R-:W2:Y:S04]  /*0a20*/  SHFL.BFLY PT, R11, R0, 0x10, 0x1f ;  /* 0x0e001f00000b7f89 */ /* 0x000ea800000e0000 */
[----:B------:R-:W4:Y:S04]  /*0a30*/  SHFL.BFLY PT, R4, R7, 0x10, 0x1f ;  /* 0x0e001f0007047f89 */ /* 0x000f2800000e0000 */
[----:B------:R-:W5:Y:S01]  /*0a40*/  S2R R6, SR_TID.X ;  /* 0x0000000000067919 */ /* 0x000f620000002100 */
[----:B0-----:R-:W-:Y:S01]  /*0a50*/  FADD R5, R12, R5 ;  /* 0x000000050c057221 */ /* 0x001fe20000000000 */
[----:B-1----:R-:W-:Y:S01]  /*0a60*/  FADD R8, R30, R9 ;  /* 0x000000091e087221 */ /* 0x002fe20000000000 */
[----:B--2---:R-:W-:Y:S01]  /*0a70*/  FADD R10, R0, R11 ;  /* 0x0000000b000a7221 */ /* 0x004fe20000000000 */
[----:B----4-:R-:W-:-:S03]  /*0a80*/  FADD R14, R7, R4 ;  /* 0x00000004070e7221 */ /* 0x010fc60000000000 */
[----:B------:R-:W0:Y:S04]  /*0a90*/  SHFL.BFLY PT, R11, R8, 0x8, 0x1f ;  /* 0x0d001f00080b7f89 */ /* 0x000e2800000e0000 */
[----:B------:R-:W1:Y:S04]  /*0aa0*/  SHFL.BFLY PT, R4, R5, 0x8, 0x1f ;  /* 0x0d001f0005047f89 */ /* 0x000e6800000e0000 */
[----:B------:R-:W2:Y:S04]  /*0ab0*/  SHFL.BFLY PT, R13, R10, 0x8, 0x1f ;  /* 0x0d001f000a0d7f89 */ /* 0x000ea800000e0000 */
[----:B------:R-:W4:Y:S01]  /*0ac0*/  SHFL.BFLY PT, R15, R14, 0x8, 0x1f ;  /* 0x0d001f000e0f7f89 */ /* 0x000f2200000e0000 */
[----:B------:R-:W-:Y:S01]  /*0ad0*/  IMAD.SHL.U32 R0, R2, 0x4, RZ ;  /* 0x0000000402007824 */ /* 0x000fe200078e00ff */
[----:B------:R-:W-:-:S02]  /*0ae0*/  SHF.R.U32.HI R7, RZ, 0x5, R2 ;  /* 0x00000005ff077819 */ /* 0x000fc40000011602 */
[----:B-----5:R-:W-:Y:S02]  /*0af0*/  LOP3.LUT R12, R6, 0x1f, RZ, 0xc0, !PT ;  /* 0x0000001f060c7812 */ /* 0x020fe400078ec0ff */
[----:B------:R-:W-:Y:S02]  /*0b00*/  LOP3.LUT R9, R0, 0x1c, RZ, 0xc0, !PT ;  /* 0x0000001c00097812 */ /* 0x000fe400078ec0ff */
[----:B------:R-:W-:Y:S02]  /*0b10*/  SGXT.U32 R0, R7, 0x3 ;  /* 0x000000030700781a */ /* 0x000fe40000000000 */
[----:B------:R-:W-:Y:S01]  /*0b20*/  ISETP.GE.U32.AND P1, PT, R12, 0x8, PT ;  /* 0x000000080c00780c */ /* 0x000fe20003f26070 */
[----:B------:R-:W-:Y:S01]  /*0b30*/  IMAD.SHL.U32 R9, R9, 0x20, RZ ;  /* 0x0000002009097824 */ /* 0x000fe200078e00ff */
[----:B------:R-:W-:Y:S01]  /*0b40*/  ISETP.GE.AND P2, PT, R2, 0x100, PT ;  /* 0x000001000200780c */ /* 0x000fe20003f46270 */
[----:B------:R-:W-:Y:S01]  /*0b50*/  IMAD.SHL.U32 R6, R0, 0x4, RZ ;  /* 0x0000000400067824 */ /* 0x000fe200078e00ff */
[----:B0-----:R-:W-:Y:S01]  /*0b60*/  FADD R11, R8, R11 ;  /* 0x0000000b080b7221 */ /* 0x001fe20000000000 */
[----:B-1----:R-:W-:-:S03]  /*0b70*/  FADD R17, R5, R4 ;  /* 0x0000000405117221 */ /* 0x002fc60000000000 */
[----:B------:R-:W-:Y:S01]  /*0b80*/  LOP3.LUT R6, R9, R6, RZ, 0xfc, !PT ;  /* 0x0000000609067212 */ /* 0x000fe200078efcff */
[----:B--2---:R-:W-:Y:S01]  /*0b90*/  FADD R13, R10, R13 ;  /* 0x0000000d0a0d7221 */ /* 0x004fe20000000000 */
[----:B----4-:R-:W-:-:S03]  /*0ba0*/  FADD R15, R14, R15 ;  /* 0x0000000f0e0f7221 */ /* 0x010fc60000000000 */
[----:B------:R-:W-:Y:S04]  /*0bb0*/  @!P1 STS [R6], R17 ;  /* 0x0000001106009388 */ /* 0x000fe80000000800 */
[----:B------:R-:W-:Y:S04]  /*0bc0*/  @!P1 STS [R6+0x20], R11 ;  /* 0x0000200b06009388 */ /* 0x000fe80000000800 */
[----:B------:R-:W-:Y:S04]  /*0bd0*/  @!P1 STS [R6+0x40], R13 ;  /* 0x0000400d06009388 */ /* 0x000fe80000000800 */
[----:B------:R-:W-:Y:S04]  /*0be0*/  @!P1 STS [R6+0x60], R15 ;  /* 0x0000600f06009388 */ /* 0x000fe80000000800 */
[----:B------:R-:W-:Y:S06]  /*0bf0*/  BAR.SYNC 0x0 ;  /* 0x0000000000007b1d */ /* 0x000fec0000000000 */
[----:B------:R-:W0:Y:S04]  /*0c00*/  @!P2 LDS R3, [R2.X4] ;  /* 0x000000000203a984 */ /* 0x000e280000004800 */
[----:B0-----:R-:W0:Y:S02]  /*0c10*/  SHFL.BFLY PT, R4, R3, 0x4, 0x1f ;  /* 0x0c801f0003047f89 */ /* 0x001e2400000e0000 */
[----:B0-----:R-:W-:-:S05]  /*0c20*/  FADD R7, R3, R4 ;  /* 0x0000000403077221 */ /* 0x001fca0000000000 */
[----:B------:R-:W0:Y:S01]  /*0c30*/  SHFL.BFLY PT, R4, R7, 0x2, 0x1f ;  /* 0x0c401f0007047f89 */ /* 0x000e2200000e0000 */
[----:B------:R-:W-:Y:S01]  /*0c40*/  LOP3.LUT P1, RZ, R2, 0x7, RZ, 0xc0, !PT ;  /* 0x0000000702ff7812 */ /* 0x000fe2000782c0ff */
[----:B0-----:R-:W-:-:S05]  /*0c50*/  FADD R8, R7, R4 ;  /* 0x0000000407087221 */ /* 0x001fca0000000000 */
[----:B------:R-:W0:Y:S01]  /*0c60*/  SHFL.BFLY PT, R5, R8, 0x1, 0x1f ;  /* 0x0c201f0008057f89 */ /* 0x000e2200000e0000 */
[----:B------:R-:W-:Y:S01]  /*0c70*/  ISETP.LT.AND P1, PT, R2, 0x100, !P1 ;  /* 0x000001000200780c */ /* 0x000fe20004f21270 */
[----:B0-----:R-:W-:-:S12]  /*0c80*/  FADD R11, R8, R5 ;  /* 0x00000005080b7221 */ /* 0x001fd80000000000 */
[----:B------:R-:W-:Y:S04]  /*0c90*/  @P1 STS [R2.X4], R11 ;  /* 0x0000000b02001388 */ /* 0x000fe80000004800 */
[----:B------:R-:W-:Y:S06]  /*0ca0*/  BAR.SYNC 0x0 ;  /* 0x0000000000007b1d */ /* 0x000fec0000000000 */
[----:B------:R-:W-:Y:S04]  /*0cb0*/  LDS R4, [R9] ;  /* 0x0000000009047984 */ /* 0x000fe80000000800 */
[----:B------:R-:W-:Y:S04]  /*0cc0*/  LDS R5, [R9+0x20] ;  /* 0x0000200009057984 */ /* 0x000fe80000000800 */
[----:B------:R-:W-:Y:S04]  /*0cd0*/  LDS R6, [R9+0x40] ;  /* 0x0000400009067984 */ /* 0x000fe80000000800 */
[----:B------:R-:W0:Y:S01]  /*0ce0*/  LDS R7, [R9+0x60] ;  /* 0x0000600009077984 */ /* 0x000e220000000800 */
[----:B------:R-:W-:-:S03]  /*0cf0*/  IMAD.SHL.U32 R3, R2, 0x10, RZ ;  /* 0x0000001002037824 */ /* 0x000fc600078e00ff */
[----:B------:R-:W-:Y:S06]  /*0d00*/  BAR.SYNC 0x0 ;  /* 0x0000000000007b1d */ /* 0x000fec0000000000 */
[----:B------:R-:W-:Y:S02]  /*0d10*/  LOP3.LUT R3, R3, 0x70, RZ, 0xe2, !PT ;  /* 0x0000007003037812 */ /* 0x000fe400078ee2ff */
[C---:B---3--:R-:W-:Y:S02]  /*0d20*/  FSETP.GT.AND P1, PT, |R25|.reuse, 8.50705917302346158658e+37, PT ;  /* 0x7e8000001900780b */ /* 0x048fe40003f24200 */
[----:B------:R-:W-:-:S11]  /*0d30*/  FSETP.GEU.AND P2, PT, |R25|, 1.175494350822287508e-38, PT ;  /* 0x008000001900780b */ /* 0x000fd60003f4e200 */
[----:B------:R-:W-:Y:S01]  /*0d40*/  @P1 FMUL R25, R25, 0.25 ;  /* 0x3e80000019191820 */ /* 0x000fe20000400000 */
[----:B0-----:R-:W-:Y:S04]  /*0d50*/  STS.128 [R3], R4 ;  /* 0x0000000403007388 */ /* 0x001fe80000000c00 */
[----:B------:R-:W-:Y:S06]  /*0d60*/  BAR.SYNC 0x0 ;  /* 0x0000000000007b1d */ /* 0x000fec0000000000 */
[----:B------:R-:W0:Y:S01]  /*0d70*/  LDS R8, [R12.X4] ;  /* 0x000000000c087984 */ /* 0x000e220000004800 */
[----:B------:R-:W-:Y:S01]  /*0d80*/  @!P2 FMUL R25, R25, 16777216 ;  /* 0x4b8000001919a820 */ /* 0x000fe20000400000 */
[----:B------:R-:W-:-:S05]  /*0d90*/  IMAD.MOV.U32 R2, RZ, RZ, 0x3e800000 ;  /* 0x3e800000ff027424 */ /* 0x000fca00078e00ff */
[----:B------:R-:W1:Y:S01]  /*0da0*/  MUFU.RCP R25, R25 ;  /* 0x0000001900197308 */ /* 0x000e620000001000 */
[----:B------:R-:W-:Y:S02]  /*0db0*/  ISETP.EQ.AND P0, PT, R0, RZ, !P0 ;  /* 0x000000ff0000720c */ /* 0x000fe40004702270 */
[----:B------:R-:W-:Y:S01]  /*0dc0*/  FSEL R2, R2, 1, P1 ;  /* 0x3f80000002027808 */ /* 0x000fe20000800000 */
[----:B------:R-:W-:-:S04]  /*0dd0*/  IMAD R32, R33, -0xb0, R32 ;  /* 0xffffff5021207824 */ /* 0x000fc800078e0220 */
[----:B------:R-:W-:Y:S01]  /*0de0*/  @!P2 FMUL R2, R2, 16777216 ;  /* 0x4b8000000202a820 */ /* 0x000fe20000400000 */
[----:B------:R-:W-:Y:S02]  /*0df0*/  IMAD.MOV.U32 R0, RZ, RZ, 0x4 ;  /* 0x00000004ff007424 */ /* 0x000fe400078e00ff */
[----:B------:R-:W-:Y:S01]  /*0e00*/  IMAD R3, R33, 0x750, R32 ;  /* 0x0000075021037824 */ /* 0x000fe200078e0220 */
[----:B-1----:R-:W-:-:S03]  /*0e10*/  FMUL R5, R25, R2 ;  /* 0x0000000219057220 */ /* 0x002fc60000400000 */
[----:B------:R-:W-:Y:S01]  /*0e20*/  IMAD.WIDE R2, R3, R0, c[0x0][0x190] ;  /* 0x0000640003027625 */ /* 0x000fe200078e0200 */
[----:B0-----:R-:W-:Y:S01]  /*0e30*/  FMUL R5, R8, R5 ;  /* 0x0000000508057220 */ /* 0x001fe20000400000 */
[----:B------:R-:W-:Y:S06]  /*0e40*/  @!P0 EXIT ;  /* 0x000000000000894d */ /* 0x000fec0003800000 */
[----:B------:R-:W-:Y:S02]  /*0e50*/  ULDC.64 UR4, c[0x0][0x118] ;  /* 0x0000460000047ab9 */ /* 0x000fe40000000a00 */
[----:B------:R-:W-:Y:S01]  /*0e60*/  STG.E [R2.64], R5 ;  /* 0x0000000502007986 */ /* 0x000fe2000c101904 */
[----:B------:R-:W-:Y:S05]  /*0e70*/  EXIT ;  /* 0x000000000000794d */ /* 0x000fea0003800000 */
.L_x_0:
[----:B------:R-:W-:-:S00]  /*0e80*/  BRA `(.L_x_0) ;  /* 0xfffffff000007947 */ /* 0x000fc0000383ffff */
[----:B------:R-:W-:-:S00]  /*0e90*/  NOP ;  /* 0x0000000000007918 */ /* 0x000fc00000000000 */
        /* <DEDUP_REMOVED lines=14> */
.L_x_1:


//--------------------- .nv.shared.triton_        --------------------------
	.section	.nv.shared.triton_,"aw",@nobits
	.align	16
